	.headerflags	@"EF_CUDA_TEXMODE_UNIFIED EF_CUDA_64BIT_ADDRESS EF_CUDA_ACCELERATORS EF_CUDA_SM90 EF_CUDA_VIRTUAL_SM(EF_CUDA_SM90)"
	.elftype	@"ET_EXEC"


//--------------------- .nv.info                  --------------------------
	.section	.nv.info,"",@"SHT_CUDA_INFO"
	.align	4


	//----- nvinfo : EIATTR_REGCOUNT
	.align		4
        /*0000*/ 	.byte	0x04, 0x2f
        /*0002*/ 	.short	(.L_3 - .L_2)
	.align		4
.L_2:
        /*0004*/ 	.word	index@(triton_poi_fused__native_batch_norm_legit_no_training_convolution_hardtanh_16)
        /*0008*/ 	.word	0x00000014


	//----- nvinfo : EIATTR_MIN_STACK_SIZE
	.align		4
.L_3:
        /*000c*/ 	.byte	0x04, 0x12
        /*000e*/ 	.short	(.L_5 - .L_4)
	.align		4
.L_4:
        /*0010*/ 	.word	index@(triton_poi_fused__native_batch_norm_legit_no_training_convolution_hardtanh_16)
        /*0014*/ 	.word	0x00000000


	//----- nvinfo : EIATTR_FRAME_SIZE
	.align		4
.L_5:
        /*0018*/ 	.byte	0x04, 0x11
        /*001a*/ 	.short	(.L_7 - .L_6)
	.align		4
.L_6:
        /*001c*/ 	.word	index@(triton_poi_fused__native_batch_norm_legit_no_training_convolution_hardtanh_16)
        /*0020*/ 	.word	0x00000000


	//----- nvinfo : EIATTR_MIN_STACK_SIZE
	.align		4
.L_7:
        /*0024*/ 	.byte	0x04, 0x12
        /*0026*/ 	.short	(.L_9 - .L_8)
	.align		4
.L_8:
        /*0028*/ 	.word	index@(triton_poi_fused__native_batch_norm_legit_no_training_convolution_hardtanh_16)
        /*002c*/ 	.word	0x00000000
.L_9:


//--------------------- .nv.info.triton_poi_fused__native_batch_norm_legit_no_training_convolution_hardtanh_16 --------------------------
	.section	.nv.info.triton_poi_fused__native_batch_norm_legit_no_training_convolution_hardtanh_16,"",@"SHT_CUDA_INFO"
	.sectionflags	@""
	.align	4


	//----- nvinfo : EIATTR_CUDA_API_VERSION
	.align		4
        /*0000*/ 	.byte	0x04, 0x37
        /*0002*/ 	.short	(.L_11 - .L_10)
.L_10:
        /*0004*/ 	.word	0x0000007c


	//----- nvinfo : EIATTR_KPARAM_INFO
	.align		4
.L_11:
        /*0008*/ 	.byte	0x04, 0x17
        /*000a*/ 	.short	(.L_13 - .L_12)
.L_12:
        /*000c*/ 	.word	0x00000000
        /*0010*/ 	.short	0x0007
        /*0012*/ 	.short	0x0038
        /*0014*/ 	.byte	0x00, 0xf0, 0x11, 0x00


	//----- nvinfo : EIATTR_KPARAM_INFO
	.align		4
.L_13:
        /*0018*/ 	.byte	0x04, 0x17
        /*001a*/ 	.short	(.L_15 - .L_14)
.L_14:
        /*001c*/ 	.word	0x00000000
        /*0020*/ 	.short	0x0006
        /*0022*/ 	.short	0x0030
        /*0024*/ 	.byte	0x00, 0xf4, 0x21, 0x00


	//----- nvinfo : EIATTR_KPARAM_INFO
	.align		4
.L_15:
        /*0028*/ 	.byte	0x04, 0x17
        /*002a*/ 	.short	(.L_17 - .L_16)
.L_16:
        /*002c*/ 	.word	0x00000000
        /*0030*/ 	.short	0x0005
        /*0032*/ 	.short	0x0028
        /*0034*/ 	.byte	0x00, 0xf4, 0x21, 0x00


	//----- nvinfo : EIATTR_KPARAM_INFO
	.align		4
.L_17:
        /*0038*/ 	.byte	0x04, 0x17
        /*003a*/ 	.short	(.L_19 - .L_18)
.L_18:
        /*003c*/ 	.word	0x00000000
        /*0040*/ 	.short	0x0004
        /*0042*/ 	.short	0x0020
        /*0044*/ 	.byte	0x00, 0xf4, 0x21, 0x00


	//----- nvinfo : EIATTR_KPARAM_INFO
	.align		4
.L_19:
        /*0048*/ 	.byte	0x04, 0x17
        /*004a*/ 	.short	(.L_21 - .L_20)
.L_20:
        /*004c*/ 	.word	0x00000000
        /*0050*/ 	.short	0x0003
        /*0052*/ 	.short	0x0018
        /*0054*/ 	.byte	0x00, 0xf4, 0x21, 0x00


	//----- nvinfo : EIATTR_KPARAM_INFO
	.align		4
.L_21:
        /*0058*/ 	.byte	0x04, 0x17
        /*005a*/ 	.short	(.L_23 - .L_22)
.L_22:
        /*005c*/ 	.word	0x00000000
        /*0060*/ 	.short	0x0002
        /*0062*/ 	.short	0x0010
        /*0064*/ 	.byte	0x00, 0xf4, 0x21, 0x00


	//----- nvinfo : EIATTR_KPARAM_INFO
	.align		4
.L_23:
        /*0068*/ 	.byte	0x04, 0x17
        /*006a*/ 	.short	(.L_25 - .L_24)
.L_24:
        /*006c*/ 	.word	0x00000000
        /*0070*/ 	.short	0x0001
        /*0072*/ 	.short	0x0008
        /*0074*/ 	.byte	0x00, 0xf4, 0x21, 0x00


	//----- nvinfo : EIATTR_KPARAM_INFO
	.align		4
.L_25:
        /*0078*/ 	.byte	0x04, 0x17
        /*007a*/ 	.short	(.L_27 - .L_26)
.L_26:
        /*007c*/ 	.word	0x00000000
        /*0080*/ 	.short	0x0000
        /*0082*/ 	.short	0x0000
        /*0084*/ 	.byte	0x00, 0xf4, 0x21, 0x00


	//----- nvinfo : EIATTR_SPARSE_MMA_MASK
	.align		4
.L_27:
        /*0088*/ 	.byte	0x03, 0x50
        /*008a*/ 	.short	0x0000


	//----- nvinfo : EIATTR_MAXREG_COUNT
	.align		4
        /*008c*/ 	.byte	0x03, 0x1b
        /*008e*/ 	.short	0x00ff


	//----- nvinfo : EIATTR_EXIT_INSTR_OFFSETS
	.align		4
        /*0090*/ 	.byte	0x04, 0x1c
        /*0092*/ 	.short	(.L_29 - .L_28)


	//   ....[0]....
.L_28:
        /*0094*/ 	.word	0x00000420


	//----- nvinfo : EIATTR_REQNTID
	.align		4
.L_29:
        /*0098*/ 	.byte	0x04, 0x10
        /*009a*/ 	.short	(.L_31 - .L_30)
.L_30:
        /*009c*/ 	.word	0x00000080
        /*00a0*/ 	.word	0x00000001
        /*00a4*/ 	.word	0x00000001


	//----- nvinfo : EIATTR_CBANK_PARAM_SIZE
	.align		4
.L_31:
        /*00a8*/ 	.byte	0x03, 0x19
        /*00aa*/ 	.short	0x003c


	//----- nvinfo : EIATTR_PARAM_CBANK
	.align		4
        /*00ac*/ 	.byte	0x04, 0x0a
        /*00ae*/ 	.short	(.L_33 - .L_32)
	.align		4
.L_32:
        /*00b0*/ 	.word	index@(.nv.constant0.triton_poi_fused__native_batch_norm_legit_no_training_convolution_hardtanh_16)
        /*00b4*/ 	.short	0x0210
        /*00b6*/ 	.short	0x003c


	//----- nvinfo : EIATTR_SW_WAR
	.align		4
.L_33:
        /*00b8*/ 	.byte	0x04, 0x36
        /*00ba*/ 	.short	(.L_35 - .L_34)
.L_34:
        /*00bc*/ 	.word	0x00000008
.L_35:


//--------------------- .nv.callgraph             --------------------------
	.section	.nv.callgraph,"",@"SHT_CUDA_CALLGRAPH"
	.align	4
	.sectionentsize	8
	.align		4
        /*0000*/ 	.word	0x00000000
	.align		4
        /*0004*/ 	.word	0xffffffff
	.align		4
        /*0008*/ 	.word	0x00000000
	.align		4
        /*000c*/ 	.word	0xfffffffe
	.align		4
        /*0010*/ 	.word	0x00000000
	.align		4
        /*0014*/ 	.word	0xfffffffd
	.align		4
        /*0018*/ 	.word	0x00000000
	.align		4
        /*001c*/ 	.word	0xfffffffc


//--------------------- .nv.constant4             --------------------------
	.section	.nv.constant4,"a",@progbits
	.align	8
	.align		8
.nv.constant4:
        /*0000*/ 	.dword	_$_str
	.align		8
        /*0008*/ 	.dword	_$_str_$_2


//--------------------- .text.triton_poi_fused__native_batch_norm_legit_no_training_convolution_hardtanh_16 --------------------------
	.section	.text.triton_poi_fused__native_batch_norm_legit_no_training_convolution_hardtanh_16,"ax",@progbits
	.align	128
        .global         triton_poi_fused__native_batch_norm_legit_no_training_convolution_hardtanh_16
        .type           triton_poi_fused__native_batch_norm_legit_no_training_convolution_hardtanh_16,@function
        .size           triton_poi_fused__native_batch_norm_legit_no_training_convolution_hardtanh_16,(.L_x_1 - triton_poi_fused__native_batch_norm_legit_no_training_convolution_hardtanh_16)
        .other          triton_poi_fused__native_batch_norm_legit_no_training_convolution_hardtanh_16,@"STO_CUDA_ENTRY STV_DEFAULT"
triton_poi_fused__native_batch_norm_legit_no_training_convolution_hardtanh_16:
.text.triton_poi_fused__native_batch_norm_legit_no_training_convolution_hardtanh_16:
[----:B------:R-:W-:Y:S01]  /*0000*/  LDC R1, c[0x0][0x28] ;  /* 0x00000a00ff017b82 */ /* 0x000fe20000000800 */
[----:B------:R-:W1:Y:S07]  /*0010*/  S2R R0, SR_TID.X ;  /* 0x0000000000007919 */ /* 0x000e6e0000002100 */
[----:B------:R-:W2:Y:S01]  /*0020*/  LDC.64 R12, c[0x0][0x228] ;  /* 0x00008a00ff0c7b82 */ /* 0x000ea20000000a00 */
[----:B------:R-:W-:Y:S01]  /*0030*/  ULDC.64 UR4, c[0x0][0x208] ;  /* 0x0000820000047ab9 */ /* 0x000fe20000000a00 */
[----:B------:R-:W3:Y:S06]  /*0040*/  S2R R5, SR_CTAID.X ;  /* 0x0000000000057919 */ /* 0x000eec0000002500 */
[----:B------:R-:W4:Y:S08]  /*0050*/  LDC.64 R8, c[0x0][0x218] ;  /* 0x00008600ff087b82 */ /* 0x000f300000000a00 */
[----:B------:R-:W5:Y:S08]  /*0060*/  LDC.64 R10, c[0x0][0x220] ;  /* 0x00008800ff0a7b82 */ /* 0x000f700000000a00 */
[----:B------:R-:W4:Y:S01]  /*0070*/  LDC.64 R14, c[0x0][0x230] ;  /* 0x00008c00ff0e7b82 */ /* 0x000f220000000a00 */
[----:B-1----:R-:W-:Y:S01]  /*0080*/  IMAD.SHL.U32 R0, R0, 0x2, RZ ;  /* 0x0000000200007824 */ /* 0x002fe200078e00ff */
[----:B---3--:R-:W-:-:S04]  /*0090*/  SHF.R.S32.HI R3, RZ, 0x17, R5 ;  /* 0x00000017ff037819 */ /* 0x008fc80000011405 */
[----:B------:R-:W-:Y:S02]  /*00a0*/  LOP3.LUT R0, R0, 0xfe, RZ, 0xc0, !PT ;  /* 0x000000fe00007812 */ /* 0x000fe400078ec0ff */
[----:B------:R-:W-:-:S03]  /*00b0*/  SGXT R3, R3, 0x1 ;  /* 0x000000010303781a */ /* 0x000fc60000000200 */
[----:B------:R-:W-:Y:S02]  /*00c0*/  IMAD R0, R5, 0x100, R0 ;  /* 0x0000010005007824 */ /* 0x000fe400078e0200 */
[----:B------:R-:W1:Y:S03]  /*00d0*/  LDC.64 R4, c[0x0][0x238] ;  /* 0x00008e00ff047b82 */ /* 0x000e660000000a00 */
[----:B------:R-:W-:-:S04]  /*00e0*/  LEA.HI R3, R3, R0, RZ, 0x6 ;  /* 0x0000000003037211 */ /* 0x000fc800078f30ff */
[--C-:B------:R-:W-:Y:S02]  /*00f0*/  SHF.R.S32.HI R2, RZ, 0x6, R3.reuse ;  /* 0x00000006ff027819 */ /* 0x100fe40000011403 */
[----:B------:R-:W-:-:S04]  /*0100*/  SHF.R.S32.HI R3, RZ, 0x1f, R3 ;  /* 0x0000001fff037819 */ /* 0x000fc80000011403 */
[----:B------:R-:W-:-:S04]  /*0110*/  LEA.HI R3, R3, R2, RZ, 0x8 ;  /* 0x0000000203037211 */ /* 0x000fc800078f40ff */
[----:B------:R-:W-:-:S04]  /*0120*/  LOP3.LUT R3, R3, 0xffffff00, RZ, 0xc0, !PT ;  /* 0xffffff0003037812 */ /* 0x000fc800078ec0ff */
[----:B------:R-:W-:Y:S02]  /*0130*/  IADD3 R17, R2, -R3, RZ ;  /* 0x8000000302117210 */ /* 0x000fe40007ffe0ff */
[----:B------:R-:W3:Y:S03]  /*0140*/  LDC.64 R2, c[0x0][0x210] ;  /* 0x00008400ff027b82 */ /* 0x000ee60000000a00 */
[----:B--2---:R-:W-:-:S05]  /*0150*/  IMAD.WIDE R12, R17, 0x4, R12 ;  /* 0x00000004110c7825 */ /* 0x004fca00078e020c */
[----:B------:R2:W2:Y:S01]  /*0160*/  LDG.E.EL R16, desc[UR4][R12.64] ;  /* 0x000000040c107981 */ /* 0x0004a2000c2e1900 */
[----:B----4-:R-:W-:-:S04]  /*0170*/  IMAD.WIDE R8, R17, 0x4, R8 ;  /* 0x0000000411087825 */ /* 0x010fc800078e0208 */
[----:B-----5:R-:W-:Y:S02]  /*0180*/  IMAD.WIDE R10, R17, 0x4, R10 ;  /* 0x00000004110a7825 */ /* 0x020fe400078e020a */
[----:B------:R4:W5:Y:S04]  /*0190*/  LDG.E.EL R8, desc[UR4][R8.64] ;  /* 0x0000000408087981 */ /* 0x000968000c2e1900 */
[----:B------:R-:W5:Y:S01]  /*01a0*/  LDG.E.EL R10, desc[UR4][R10.64] ;  /* 0x000000040a0a7981 */ /* 0x000f62000c2e1900 */
[----:B---3--:R-:W-:-:S05]  /*01b0*/  IMAD.WIDE R2, R0, 0x4, R2 ;  /* 0x0000000400027825 */ /* 0x008fca00078e0202 */
[----:B------:R-:W5:Y:S01]  /*01c0*/  LDG.E.64 R6, desc[UR4][R2.64] ;  /* 0x0000000402067981 */ /* 0x000f62000c1e1b00 */
[----:B0-2---:R-:W-:-:S04]  /*01d0*/  IMAD.WIDE R12, R17, 0x4, R14 ;  /* 0x00000004110c7825 */ /* 0x005fc800078e020e */
[----:B-1----:R-:W-:Y:S02]  /*01e0*/  IMAD.WIDE R4, R17, 0x4, R4 ;  /* 0x0000000411047825 */ /* 0x002fe400078e0204 */
[----:B------:R-:W2:Y:S04]  /*01f0*/  LDG.E.EL R12, desc[UR4][R12.64] ;  /* 0x000000040c0c7981 */ /* 0x000ea8000c2e1900 */
[----:B------:R0:W2:Y:S01]  /*0200*/  LDG.E.EL R15, desc[UR4][R4.64] ;  /* 0x00000004040f7981 */ /* 0x0000a2000c2e1900 */
[----:B----4-:R-:W-:Y:S01]  /*0210*/  HFMA2.MMA R9, -RZ, RZ, 1.625, 0 ;  /* 0x3e800000ff097435 */ /* 0x010fe200000001ff */
[----:B------:R-:W-:-:S04]  /*0220*/  FADD R16, R16, 9.9999997473787516356e-06 ;  /* 0x3727c5ac10107421 */ /* 0x000fc80000000000 */
[----:B------:R-:W1:Y:S02]  /*0230*/  MUFU.SQRT R14, R16 ;  /* 0x00000010000e7308 */ /* 0x000e640000002000 */
[C---:B-1----:R-:W-:Y:S02]  /*0240*/  FSETP.GT.AND P0, PT, R14.reuse, 8.50705917302346158658e+37, PT ;  /* 0x7e8000000e00780b */ /* 0x042fe40003f04000 */
[----:B------:R-:W-:-:S11]  /*0250*/  FSETP.GEU.AND P1, PT, R14, 1.175494350822287508e-38, PT ;  /* 0x008000000e00780b */ /* 0x000fd60003f2e000 */
[----:B------:R-:W-:-:S04]  /*0260*/  @P0 FMUL R14, R14, 0.25 ;  /* 0x3e8000000e0e0820 */ /* 0x000fc80000400000 */
[----:B------:R-:W-:-:S06]  /*0270*/  @!P1 FMUL R14, R14, 16777216 ;  /* 0x4b8000000e0e9820 */ /* 0x000fcc0000400000 */
[----:B------:R-:W1:Y:S01]  /*0280*/  MUFU.RCP R14, R14 ;  /* 0x0000000e000e7308 */ /* 0x000e620000001000 */
[----:B------:R-:W-:Y:S01]  /*0290*/  FSEL R9, R9, 1, P0 ;  /* 0x3f80000009097808 */ /* 0x000fe20000000000 */
[--C-:B-----5:R-:W-:Y:S01]  /*02a0*/  FADD R6, R6, R8.reuse ;  /* 0x0000000806067221 */ /* 0x120fe20000000000 */
[----:B------:R-:W-:-:S03]  /*02b0*/  FADD R7, R7, R8 ;  /* 0x0000000807077221 */ /* 0x000fc60000000000 */
[----:B------:R-:W-:Y:S01]  /*02c0*/  @!P1 FMUL R9, R9, 16777216 ;  /* 0x4b80000009099820 */ /* 0x000fe20000400000 */
[C---:B0-----:R-:W-:Y:S01]  /*02d0*/  FADD R4, -R10.reuse, R6 ;  /* 0x000000060a047221 */ /* 0x041fe20000000100 */
[----:B------:R-:W-:Y:S02]  /*02e0*/  FADD R10, -R10, R7 ;  /* 0x000000070a0a7221 */ /* 0x000fe40000000100 */
[----:B-1----:R-:W-:-:S04]  /*02f0*/  FMUL R9, R14, R9 ;  /* 0x000000090e097220 */ /* 0x002fc80000400000 */
[-C--:B------:R-:W-:Y:S01]  /*0300*/  FMUL R8, R4, R9.reuse ;  /* 0x0000000904087220 */ /* 0x080fe20000400000 */
[----:B------:R-:W-:Y:S01]  /*0310*/  FMUL R10, R10, R9 ;  /* 0x000000090a0a7220 */ /* 0x000fe20000400000 */
[----:B------:R-:W0:Y:S02]  /*0320*/  LDC.64 R4, c[0x0][0x240] ;  /* 0x00009000ff047b82 */ /* 0x000e240000000a00 */
[C-C-:B--2---:R-:W-:Y:S01]  /*0330*/  FFMA R8, R12.reuse, R8, R15.reuse ;  /* 0x000000080c087223 */ /* 0x144fe2000000000f */
[----:B------:R-:W-:-:S04]  /*0340*/  FFMA R10, R12, R10, R15 ;  /* 0x0000000a0c0a7223 */ /* 0x000fc8000000000f */
[----:B------:R-:W-:Y:S02]  /*0350*/  FSETP.GTU.AND P0, PT, R8, RZ, PT ;  /* 0x000000ff0800720b */ /* 0x000fe40003f0c000 */
[----:B------:R-:W-:Y:S02]  /*0360*/  FSETP.GTU.AND P1, PT, R10, RZ, PT ;  /* 0x000000ff0a00720b */ /* 0x000fe40003f2c000 */
[----:B------:R-:W-:Y:S02]  /*0370*/  FSEL R8, R8, RZ, P0 ;  /* 0x000000ff08087208 */ /* 0x000fe40000000000 */
[----:B------:R-:W-:Y:S02]  /*0380*/  FSEL R9, R10, RZ, P1 ;  /* 0x000000ff0a097208 */ /* 0x000fe40000800000 */
[----:B------:R-:W-:Y:S02]  /*0390*/  FSETP.GEU.AND P2, PT, R8, 6, PT ;  /* 0x40c000000800780b */ /* 0x000fe40003f4e000 */
[----:B------:R-:W-:-:S02]  /*03a0*/  FSETP.GEU.AND P3, PT, R9, 6, PT ;  /* 0x40c000000900780b */ /* 0x000fc40003f6e000 */
[----:B------:R-:W-:Y:S02]  /*03b0*/  FSETP.NAN.AND P0, PT, R8, R8, PT ;  /* 0x000000080800720b */ /* 0x000fe40003f08000 */
[----:B------:R-:W-:Y:S01]  /*03c0*/  FSETP.NAN.AND P1, PT, R9, R9, PT ;  /* 0x000000090900720b */ /* 0x000fe20003f28000 */
[----:B0-----:R-:W-:-:S06]  /*03d0*/  IMAD.WIDE R4, R0, 0x4, R4 ;  /* 0x0000000400047825 */ /* 0x001fcc00078e0204 */
[----:B------:R-:W-:Y:S02]  /*03e0*/  @P2 SEL R8, R8, 0x40c00000, P0 ;  /* 0x40c0000008082807 */ /* 0x000fe40000000000 */
[----:B------:R-:W-:Y:S01]  /*03f0*/  @P3 SEL R9, R9, 0x40c00000, P1 ;  /* 0x40c0000009093807 */ /* 0x000fe20000800000 */
[----:B------:R-:W-:Y:S04]  /*0400*/  STG.E.64 desc[UR4][R2.64], R6 ;  /* 0x0000000602007986 */ /* 0x000fe8000c101b04 */
[----:B------:R-:W-:Y:S01]  /*0410*/  STG.E.64 desc[UR4][R4.64], R8 ;  /* 0x0000000804007986 */ /* 0x000fe2000c101b04 */
[----:B------:R-:W-:Y:S05]  /*0420*/  EXIT ;  /* 0x000000000000794d */ /* 0x000fea0003800000 */
.L_x_0:
[----:B------:R-:W-:-:S00]  /*0430*/  BRA `(.L_x_0) ;  /* 0xfffffffc00fc7947 */ /* 0x000fc0000383ffff */
[----:B------:R-:W-:-:S00]  /*0440*/  NOP ;  /* 0x0000000000007918 */ /* 0x000fc00000000000 */
        /* <DEDUP_REMOVED lines=11> */
.L_x_1:


//--------------------- .nv.global.init           --------------------------
	.section	.nv.global.init,"aw",@progbits
.nv.global.init:
	.type		_$_str,@object
	.size		_$_str,(_$_str_$_2 - _$_str)
_$_str:
        /*0000*/ 	.byte	0x5f, 0x5f, 0x43, 0x55, 0x44, 0x41, 0x5f, 0x46, 0x54, 0x5a, 0x00
	.type		_$_str_$_2,@object
	.size		_$_str_$_2,(.L_1 - _$_str_$_2)
_$_str_$_2:
        /*000b*/ 	.byte	0x5f, 0x5f, 0x43, 0x55, 0x44, 0x41, 0x5f, 0x50, 0x52, 0x45, 0x43, 0x5f, 0x53, 0x51, 0x52, 0x54
        /*001b*/ 	.byte	0x00
.L_1:


//--------------------- .nv.constant0.triton_poi_fused__native_batch_norm_legit_no_training_convolution_hardtanh_16 --------------------------
	.section	.nv.constant0.triton_poi_fused__native_batch_norm_legit_no_training_convolution_hardtanh_16,"a",@progbits
	.sectionflags	@""
	.align	4
.nv.constant0.triton_poi_fused__native_batch_norm_legit_no_training_convolution_hardtanh_16:
	.zero		588
